	.headerflags	@"EF_CUDA_TEXMODE_UNIFIED EF_CUDA_64BIT_ADDRESS EF_CUDA_ACCELERATORS EF_CUDA_SM90 EF_CUDA_VIRTUAL_SM(EF_CUDA_SM90)"
	.elftype	@"ET_EXEC"


//--------------------- .nv.info                  --------------------------
	.section	.nv.info,"",@"SHT_CUDA_INFO"
	.align	4


	//----- nvinfo : EIATTR_REGCOUNT
	.align		4
        /*0000*/ 	.byte	0x04, 0x2f
        /*0002*/ 	.short	(.L_1 - .L_0)
	.align		4
.L_0:
        /*0004*/ 	.word	index@(triton_poi_fused_max_pool2d_with_indices_20)
        /*0008*/ 	.word	0x00000030


	//----- nvinfo : EIATTR_MIN_STACK_SIZE
	.align		4
.L_1:
        /*000c*/ 	.byte	0x04, 0x12
        /*000e*/ 	.short	(.L_3 - .L_2)
	.align		4
.L_2:
        /*0010*/ 	.word	index@(triton_poi_fused_max_pool2d_with_indices_20)
        /*0014*/ 	.word	0x00000000


	//----- nvinfo : EIATTR_FRAME_SIZE
	.align		4
.L_3:
        /*0018*/ 	.byte	0x04, 0x11
        /*001a*/ 	.short	(.L_5 - .L_4)
	.align		4
.L_4:
        /*001c*/ 	.word	index@(triton_poi_fused_max_pool2d_with_indices_20)
        /*0020*/ 	.word	0x00000000


	//----- nvinfo : EIATTR_MIN_STACK_SIZE
	.align		4
.L_5:
        /*0024*/ 	.byte	0x04, 0x12
        /*0026*/ 	.short	(.L_7 - .L_6)
	.align		4
.L_6:
        /*0028*/ 	.word	index@(triton_poi_fused_max_pool2d_with_indices_20)
        /*002c*/ 	.word	0x00000000
.L_7:


//--------------------- .nv.info.triton_poi_fused_max_pool2d_with_indices_20 --------------------------
	.section	.nv.info.triton_poi_fused_max_pool2d_with_indices_20,"",@"SHT_CUDA_INFO"
	.sectionflags	@""
	.align	4


	//----- nvinfo : EIATTR_CUDA_API_VERSION
	.align		4
        /*0000*/ 	.byte	0x04, 0x37
        /*0002*/ 	.short	(.L_9 - .L_8)
.L_8:
        /*0004*/ 	.word	0x0000007c


	//----- nvinfo : EIATTR_KPARAM_INFO
	.align		4
.L_9:
        /*0008*/ 	.byte	0x04, 0x17
        /*000a*/ 	.short	(.L_11 - .L_10)
.L_10:
        /*000c*/ 	.word	0x00000000
        /*0010*/ 	.short	0x0004
        /*0012*/ 	.short	0x001c
        /*0014*/ 	.byte	0x00, 0xf0, 0x11, 0x00


	//----- nvinfo : EIATTR_KPARAM_INFO
	.align		4
.L_11:
        /*0018*/ 	.byte	0x04, 0x17
        /*001a*/ 	.short	(.L_13 - .L_12)
.L_12:
        /*001c*/ 	.word	0x00000000
        /*0020*/ 	.short	0x0003
        /*0022*/ 	.short	0x0018
        /*0024*/ 	.byte	0x00, 0xf0, 0x11, 0x00


	//----- nvinfo : EIATTR_KPARAM_INFO
	.align		4
.L_13:
        /*0028*/ 	.byte	0x04, 0x17
        /*002a*/ 	.short	(.L_15 - .L_14)
.L_14:
        /*002c*/ 	.word	0x00000000
        /*0030*/ 	.short	0x0002
        /*0032*/ 	.short	0x0010
        /*0034*/ 	.byte	0x00, 0xf4, 0x21, 0x00


	//----- nvinfo : EIATTR_KPARAM_INFO
	.align		4
.L_15:
        /*0038*/ 	.byte	0x04, 0x17
        /*003a*/ 	.short	(.L_17 - .L_16)
.L_16:
        /*003c*/ 	.word	0x00000000
        /*0040*/ 	.short	0x0001
        /*0042*/ 	.short	0x0008
        /*0044*/ 	.byte	0x00, 0xf4, 0x21, 0x00


	//----- nvinfo : EIATTR_KPARAM_INFO
	.align		4
.L_17:
        /*0048*/ 	.byte	0x04, 0x17
        /*004a*/ 	.short	(.L_19 - .L_18)
.L_18:
        /*004c*/ 	.word	0x00000000
        /*0050*/ 	.short	0x0000
        /*0052*/ 	.short	0x0000
        /*0054*/ 	.byte	0x00, 0xf4, 0x21, 0x00


	//----- nvinfo : EIATTR_SPARSE_MMA_MASK
	.align		4
.L_19:
        /*0058*/ 	.byte	0x03, 0x50
        /*005a*/ 	.short	0x0000


	//----- nvinfo : EIATTR_MAXREG_COUNT
	.align		4
        /*005c*/ 	.byte	0x03, 0x1b
        /*005e*/ 	.short	0x00ff


	//----- nvinfo : EIATTR_EXIT_INSTR_OFFSETS
	.align		4
        /*0060*/ 	.byte	0x04, 0x1c
        /*0062*/ 	.short	(.L_21 - .L_20)


	//   ....[0]....
.L_20:
        /*0064*/ 	.word	0x000018a0


	//   ....[1]....
        /*0068*/ 	.word	0x000018d0


	//----- nvinfo : EIATTR_REQNTID
	.align		4
.L_21:
        /*006c*/ 	.byte	0x04, 0x10
        /*006e*/ 	.short	(.L_23 - .L_22)
.L_22:
        /*0070*/ 	.word	0x00000080
        /*0074*/ 	.word	0x00000001
        /*0078*/ 	.word	0x00000001


	//----- nvinfo : EIATTR_CBANK_PARAM_SIZE
	.align		4
.L_23:
        /*007c*/ 	.byte	0x03, 0x19
        /*007e*/ 	.short	0x0020


	//----- nvinfo : EIATTR_PARAM_CBANK
	.align		4
        /*0080*/ 	.byte	0x04, 0x0a
        /*0082*/ 	.short	(.L_25 - .L_24)
	.align		4
.L_24:
        /*0084*/ 	.word	index@(.nv.constant0.triton_poi_fused_max_pool2d_with_indices_20)
        /*0088*/ 	.short	0x0210
        /*008a*/ 	.short	0x0020


	//----- nvinfo : EIATTR_SW_WAR
	.align		4
.L_25:
        /*008c*/ 	.byte	0x04, 0x36
        /*008e*/ 	.short	(.L_27 - .L_26)
.L_26:
        /*0090*/ 	.word	0x00000008
.L_27:


//--------------------- .nv.callgraph             --------------------------
	.section	.nv.callgraph,"",@"SHT_CUDA_CALLGRAPH"
	.align	4
	.sectionentsize	8
	.align		4
        /*0000*/ 	.word	0x00000000
	.align		4
        /*0004*/ 	.word	0xffffffff
	.align		4
        /*0008*/ 	.word	0x00000000
	.align		4
        /*000c*/ 	.word	0xfffffffe
	.align		4
        /*0010*/ 	.word	0x00000000
	.align		4
        /*0014*/ 	.word	0xfffffffd
	.align		4
        /*0018*/ 	.word	0x00000000
	.align		4
        /*001c*/ 	.word	0xfffffffc


//--------------------- .text.triton_poi_fused_max_pool2d_with_indices_20 --------------------------
	.section	.text.triton_poi_fused_max_pool2d_with_indices_20,"ax",@progbits
	.sectionflags	@"SHF_BARRIERS=1"
	.align	128
        .global         triton_poi_fused_max_pool2d_with_indices_20
        .type           triton_poi_fused_max_pool2d_with_indices_20,@function
        .size           triton_poi_fused_max_pool2d_with_indices_20,(.L_x_1 - triton_poi_fused_max_pool2d_with_indices_20)
        .other          triton_poi_fused_max_pool2d_with_indices_20,@"STO_CUDA_ENTRY STV_DEFAULT"
triton_poi_fused_max_pool2d_with_indices_20:
.text.triton_poi_fused_max_pool2d_with_indices_20:
[----:B------:R-:W0:Y:S01]  /*0000*/  LDC R1, c[0x0][0x28] ;  /* 0x00000a00ff017b82 */ /* 0x000e220000000800 */
[----:B------:R-:W1:Y:S07]  /*0010*/  S2R R32, SR_CTAID.X ;  /* 0x0000000000207919 */ /* 0x000e6e0000002500 */
[----:B------:R-:W2:Y:S01]  /*0020*/  LDC.64 R22, c[0x0][0x210] ;  /* 0x00008400ff167b82 */ /* 0x000ea20000000a00 */
[----:B------:R-:W-:Y:S01]  /*0030*/  CS2R R34, SRZ ;  /* 0x0000000000227805 */ /* 0x000fe2000001ff00 */
[----:B------:R-:W-:Y:S01]  /*0040*/  ULDC.64 UR6, c[0x0][0x208] ;  /* 0x0000820000067ab9 */ /* 0x000fe20000000a00 */
[----:B------:R-:W3:Y:S01]  /*0050*/  S2R R21, SR_TID.X ;  /* 0x0000000000157919 */ /* 0x000ee20000002100 */
[----:B------:R-:W4:Y:S01]  /*0060*/  S2R R30, SR_CTAID.Y ;  /* 0x00000000001e7919 */ /* 0x000f220000002600 */
[----:B-1----:R-:W-:Y:S01]  /*0070*/  IMAD.SHL.U32 R32, R32, 0x10, RZ ;  /* 0x0000001020207824 */ /* 0x002fe200078e00ff */
[----:B---3--:R-:W-:-:S04]  /*0080*/  SHF.R.U32.HI R33, RZ, 0x4, R21 ;  /* 0x00000004ff217819 */ /* 0x008fc80000011615 */
[----:B------:R-:W-:Y:S01]  /*0090*/  LOP3.LUT R0, R32, 0xf, R21, 0xf8, !PT ;  /* 0x0000000f20007812 */ /* 0x000fe200078ef815 */
[----:B----4-:R-:W-:Y:S01]  /*00a0*/  IMAD.SHL.U32 R31, R30, 0x40, RZ ;  /* 0x000000401e1f7824 */ /* 0x010fe200078e00ff */
[----:B------:R-:W-:Y:S02]  /*00b0*/  SGXT.U32 R33, R33, 0x3 ;  /* 0x000000032121781a */ /* 0x000fe40000000000 */
[----:B------:R-:W-:Y:S02]  /*00c0*/  SHF.R.S32.HI R3, RZ, 0x1f, R0 ;  /* 0x0000001fff037819 */ /* 0x000fe40000011400 */
[----:B------:R-:W-:Y:S02]  /*00d0*/  LOP3.LUT R4, R31, R33, RZ, 0xfc, !PT ;  /* 0x000000211f047212 */ /* 0x000fe400078efcff */
[----:B------:R-:W-:Y:S02]  /*00e0*/  LEA.HI R3, R3, R0, RZ, 0x2 ;  /* 0x0000000003037211 */ /* 0x000fe400078f10ff */
[----:B------:R-:W-:Y:S01]  /*00f0*/  ISETP.GE.AND P0, PT, R0, 0x10, PT ;  /* 0x000000100000780c */ /* 0x000fe20003f06270 */
[----:B------:R-:W-:Y:S01]  /*0100*/  IMAD.SHL.U32 R4, R4, 0x40, RZ ;  /* 0x0000004004047824 */ /* 0x000fe200078e00ff */
[C---:B------:R-:W-:Y:S01]  /*0110*/  LOP3.LUT R5, R3.reuse, 0x7ffffffc, RZ, 0xc0, !PT ;  /* 0x7ffffffc03057812 */ /* 0x040fe200078ec0ff */
[----:B------:R-:W-:Y:S01]  /*0120*/  IMAD.SHL.U32 R3, R3, 0x4, RZ ;  /* 0x0000000403037824 */ /* 0x000fe200078e00ff */
[----:B------:R-:W-:-:S03]  /*0130*/  LOP3.LUT R42, R31, 0x8, R33, 0xfe, !PT ;  /* 0x000000081f2a7812 */ /* 0x000fc600078efe21 */
[----:B------:R-:W-:Y:S01]  /*0140*/  IMAD.IADD R5, R0, 0x1, -R5 ;  /* 0x0000000100057824 */ /* 0x000fe200078e0a05 */
[----:B------:R-:W-:-:S05]  /*0150*/  LOP3.LUT R2, R3, 0xfffffff0, RZ, 0xc0, !PT ;  /* 0xfffffff003027812 */ /* 0x000fca00078ec0ff */
[----:B------:R-:W-:-:S04]  /*0160*/  IMAD R45, R5, 0x2, R2 ;  /* 0x00000002052d7824 */ /* 0x000fc800078e0202 */
[C---:B------:R-:W-:Y:S02]  /*0170*/  VIADD R5, R45.reuse, 0x1 ;  /* 0x000000012d057836 */ /* 0x040fe40000000000 */
[----:B------:R-:W-:Y:S02]  /*0180*/  IMAD.IADD R7, R45, 0x1, R4 ;  /* 0x000000012d077824 */ /* 0x000fe400078e0204 */
[----:B------:R-:W-:Y:S02]  /*0190*/  IMAD.IADD R11, R4, 0x1, R5 ;  /* 0x00000001040b7824 */ /* 0x000fe400078e0205 */
[----:B--2---:R-:W-:-:S04]  /*01a0*/  IMAD.WIDE R6, R7, 0x4, R22 ;  /* 0x0000000407067825 */ /* 0x004fc800078e0216 */
[----:B------:R-:W-:Y:S01]  /*01b0*/  IMAD.MOV.U32 R20, RZ, RZ, RZ ;  /* 0x000000ffff147224 */ /* 0x000fe200078e00ff */
[----:B------:R1:W2:Y:S01]  /*01c0*/  @!P0 LDG.E.EL R35, desc[UR6][R6.64] ;  /* 0x0000000606238981 */ /* 0x0002a2000c2e1900 */
[----:B------:R-:W-:Y:S01]  /*01d0*/  IMAD.WIDE R10, R11, 0x4, R22 ;  /* 0x000000040b0a7825 */ /* 0x000fe200078e0216 */
[----:B------:R-:W-:-:S03]  /*01e0*/  CS2R R18, SRZ ;  /* 0x0000000000127805 */ /* 0x000fc6000001ff00 */
[C---:B------:R-:W-:Y:S01]  /*01f0*/  IMAD R9, R42.reuse, 0x40, R45 ;  /* 0x000000402a097824 */ /* 0x040fe200078e022d */
[----:B------:R-:W2:Y:S01]  /*0200*/  @!P0 LDG.E.EL R20, desc[UR6][R10.64] ;  /* 0x000000060a148981 */ /* 0x000ea2000c2e1900 */
[----:B------:R-:W-:Y:S02]  /*0210*/  IMAD R13, R42, 0x40, R5 ;  /* 0x000000402a0d7824 */ /* 0x000fe400078e0205 */
[----:B------:R-:W-:-:S04]  /*0220*/  IMAD.WIDE R8, R9, 0x4, R22 ;  /* 0x0000000409087825 */ /* 0x000fc800078e0216 */
[----:B-1----:R-:W-:Y:S01]  /*0230*/  IMAD.WIDE R6, R13, 0x4, R22 ;  /* 0x000000040d067825 */ /* 0x002fe200078e0216 */
[----:B------:R1:W3:Y:S03]  /*0240*/  @!P0 LDG.E.EL R34, desc[UR6][R8.64] ;  /* 0x0000000608228981 */ /* 0x0002e6000c2e1900 */
[----:B------:R-:W-:Y:S01]  /*0250*/  VIADD R3, R45, 0x8 ;  /* 0x000000082d037836 */ /* 0x000fe20000000000 */
[----:B------:R-:W3:Y:S03]  /*0260*/  @!P0 LDG.E.EL R19, desc[UR6][R6.64] ;  /* 0x0000000606138981 */ /* 0x000ee6000c2e1900 */
[C-C-:B------:R-:W-:Y:S01]  /*0270*/  IMAD.IADD R15, R4.reuse, 0x1, R3.reuse ;  /* 0x00000001040f7824 */ /* 0x140fe200078e0203 */
[----:B------:R-:W-:Y:S02]  /*0280*/  CS2R R16, SRZ ;  /* 0x0000000000107805 */ /* 0x000fe4000001ff00 */
[----:B------:R-:W-:Y:S01]  /*0290*/  LOP3.LUT R2, R4, 0x400, RZ, 0xfc, !PT ;  /* 0x0000040004027812 */ /* 0x000fe200078efcff */
[----:B------:R-:W-:-:S02]  /*02a0*/  IMAD R27, R42, 0x40, R3 ;  /* 0x000000402a1b7824 */ /* 0x000fc400078e0203 */
[----:B------:R-:W-:Y:S01]  /*02b0*/  IMAD.WIDE R14, R15, 0x4, R22 ;  /* 0x000000040f0e7825 */ /* 0x000fe200078e0216 */
[----:B------:R-:W-:-:S03]  /*02c0*/  LOP3.LUT R0, R4, 0x600, RZ, 0xfc, !PT ;  /* 0x0000060004007812 */ /* 0x000fc600078efcff */
[----:B-1----:R-:W-:Y:S01]  /*02d0*/  IMAD.WIDE R8, R27, 0x4, R22 ;  /* 0x000000041b087825 */ /* 0x002fe200078e0216 */
[----:B------:R1:W4:Y:S03]  /*02e0*/  @!P0 LDG.E.EL R17, desc[UR6][R14.64] ;  /* 0x000000060e118981 */ /* 0x000326000c2e1900 */
[----:B------:R-:W-:Y:S01]  /*02f0*/  IMAD.IADD R25, R45, 0x1, R2 ;  /* 0x000000012d197824 */ /* 0x000fe200078e0202 */
[----:B------:R-:W-:Y:S01]  /*0300*/  CS2R R36, SRZ ;  /* 0x0000000000247805 */ /* 0x000fe2000001ff00 */
[----:B------:R-:W-:Y:S01]  /*0310*/  IMAD.IADD R13, R2, 0x1, R5 ;  /* 0x00000001020d7824 */ /* 0x000fe200078e0205 */
[----:B------:R-:W5:Y:S01]  /*0320*/  @!P0 LDG.E.EL R18, desc[UR6][R8.64] ;  /* 0x0000000608128981 */ /* 0x000f62000c2e1900 */
[----:B------:R-:W-:-:S04]  /*0330*/  IMAD.WIDE R24, R25, 0x4, R22 ;  /* 0x0000000419187825 */ /* 0x000fc800078e0216 */
[----:B------:R-:W-:Y:S01]  /*0340*/  IMAD.WIDE R12, R13, 0x4, R22 ;  /* 0x000000040d0c7825 */ /* 0x000fe200078e0216 */
[----:B-1----:R-:W-:Y:S01]  /*0350*/  CS2R R14, SRZ ;  /* 0x00000000000e7805 */ /* 0x002fe2000001ff00 */
[----:B------:R1:W5:Y:S02]  /*0360*/  @!P0 LDG.E.EL R37, desc[UR6][R24.64] ;  /* 0x0000000618258981 */ /* 0x000364000c2e1900 */
[----:B------:R-:W-:Y:S02]  /*0370*/  IMAD.IADD R11, R45, 0x1, R0 ;  /* 0x000000012d0b7824 */ /* 0x000fe400078e0200 */
[----:B------:R-:W-:Y:S01]  /*0380*/  IMAD.IADD R7, R0, 0x1, R5 ;  /* 0x0000000100077824 */ /* 0x000fe200078e0205 */
[----:B------:R1:W5:Y:S01]  /*0390*/  @!P0 LDG.E.EL R16, desc[UR6][R12.64] ;  /* 0x000000060c108981 */ /* 0x000362000c2e1900 */
[----:B------:R-:W-:Y:S02]  /*03a0*/  IMAD.MOV.U32 R39, RZ, RZ, RZ ;  /* 0x000000ffff277224 */ /* 0x000fe400078e00ff */
[----:B------:R-:W-:-:S04]  /*03b0*/  IMAD.WIDE R10, R11, 0x4, R22 ;  /* 0x000000040b0a7825 */ /* 0x000fc800078e0216 */
[----:B------:R-:W-:Y:S01]  /*03c0*/  IMAD.WIDE R6, R7, 0x4, R22 ;  /* 0x0000000407067825 */ /* 0x000fe200078e0216 */
[----:B------:R1:W5:Y:S04]  /*03d0*/  @!P0 LDG.E.EL R39, desc[UR6][R10.64] ;  /* 0x000000060a278981 */ /* 0x000368000c2e1900 */
[----:B------:R1:W5:Y:S02]  /*03e0*/  @!P0 LDG.E.EL R14, desc[UR6][R6.64] ;  /* 0x00000006060e8981 */ /* 0x000364000c2e1900 */
[----:B-1----:R-:W-:-:S04]  /*03f0*/  IMAD.IADD R25, R2, 0x1, R3 ;  /* 0x0000000102197824 */ /* 0x002fc800078e0203 */
[----:B0-----:R-:W-:-:S05]  /*0400*/  IMAD.WIDE R8, R25, 0x4, R22 ;  /* 0x0000000419087825 */ /* 0x001fca00078e0216 */
[----:B------:R0:W5:Y:S01]  /*0410*/  @!P0 LDG.E.EL R15, desc[UR6][R8.64] ;  /* 0x00000006080f8981 */ /* 0x000162000c2e1900 */
[----:B------:R-:W-:Y:S01]  /*0420*/  IMAD.IADD R25, R0, 0x1, R3 ;  /* 0x0000000100197824 */ /* 0x000fe200078e0203 */
[----:B------:R-:W-:-:S03]  /*0430*/  CS2R R12, SRZ ;  /* 0x00000000000c7805 */ /* 0x000fc6000001ff00 */
[----:B------:R-:W-:Y:S01]  /*0440*/  IMAD.WIDE R24, R25, 0x4, R22 ;  /* 0x0000000419187825 */ /* 0x000fe200078e0216 */
[----:B------:R-:W-:-:S04]  /*0450*/  LOP3.LUT R26, R4, 0x800, RZ, 0xfc, !PT ;  /* 0x00000800041a7812 */ /* 0x000fc800078efcff */
[----:B------:R1:W5:Y:S01]  /*0460*/  @!P0 LDG.E.EL R13, desc[UR6][R24.64] ;  /* 0x00000006180d8981 */ /* 0x000362000c2e1900 */
[----:B------:R-:W-:Y:S02]  /*0470*/  IMAD.IADD R27, R45, 0x1, R26 ;  /* 0x000000012d1b7824 */ /* 0x000fe400078e021a */
[----:B------:R-:W-:Y:S01]  /*0480*/  IMAD.IADD R29, R26, 0x1, R5 ;  /* 0x000000011a1d7824 */ /* 0x000fe200078e0205 */
[----:B------:R-:W-:Y:S01]  /*0490*/  CS2R R10, SRZ ;  /* 0x00000000000a7805 */ /* 0x000fe2000001ff00 */
[----:B------:R-:W-:-:S04]  /*04a0*/  IMAD.WIDE R6, R27, 0x4, R22 ;  /* 0x000000041b067825 */ /* 0x000fc800078e0216 */
[----:B0-----:R-:W-:Y:S01]  /*04b0*/  IMAD.WIDE R8, R29, 0x4, R22 ;  /* 0x000000041d087825 */ /* 0x001fe200078e0216 */
[----:B------:R-:W-:Y:S01]  /*04c0*/  LOP3.LUT R28, R4, 0xa00, RZ, 0xfc, !PT ;  /* 0x00000a00041c7812 */ /* 0x000fe200078efcff */
[----:B------:R0:W5:Y:S04]  /*04d0*/  @!P0 LDG.E.EL R36, desc[UR6][R6.64] ;  /* 0x0000000606248981 */ /* 0x000168000c2e1900 */
[----:B------:R0:W5:Y:S01]  /*04e0*/  @!P0 LDG.E.EL R11, desc[UR6][R8.64] ;  /* 0x00000006080b8981 */ /* 0x000162000c2e1900 */
[----:B------:R-:W-:Y:S02]  /*04f0*/  IMAD.IADD R27, R45, 0x1, R28 ;  /* 0x000000012d1b7824 */ /* 0x000fe400078e021c */
[----:B------:R-:W-:Y:S01]  /*0500*/  IMAD.IADD R29, R28, 0x1, R5 ;  /* 0x000000011c1d7824 */ /* 0x000fe200078e0205 */
[----:B------:R-:W-:-:S02]  /*0510*/  CS2R R40, SRZ ;  /* 0x0000000000287805 */ /* 0x000fc4000001ff00 */
[C---:B------:R-:W-:Y:S01]  /*0520*/  LOP3.LUT R44, R4.reuse, 0xc00, RZ, 0xfc, !PT ;  /* 0x00000c00042c7812 */ /* 0x040fe200078efcff */
[----:B-1----:R-:W-:Y:S01]  /*0530*/  IMAD.WIDE R24, R27, 0x4, R22 ;  /* 0x000000041b187825 */ /* 0x002fe200078e0216 */
[----:B------:R-:W-:-:S03]  /*0540*/  LOP3.LUT R38, R4, 0xe00, RZ, 0xfc, !PT ;  /* 0x00000e0004267812 */ /* 0x000fc600078efcff */
[----:B0-----:R-:W-:Y:S01]  /*0550*/  IMAD.WIDE R6, R29, 0x4, R22 ;  /* 0x000000041d067825 */ /* 0x001fe200078e0216 */
[----:B------:R0:W5:Y:S03]  /*0560*/  @!P0 LDG.E.EL R41, desc[UR6][R24.64] ;  /* 0x0000000618298981 */ /* 0x000166000c2e1900 */
[--C-:B------:R-:W-:Y:S01]  /*0570*/  IMAD.IADD R27, R44, 0x1, R5.reuse ;  /* 0x000000012c1b7824 */ /* 0x100fe200078e0205 */
[----:B------:R1:W5:Y:S01]  /*0580*/  @!P0 LDG.E.EL R12, desc[UR6][R6.64] ;  /* 0x00000006060c8981 */ /* 0x000362000c2e1900 */
[----:B------:R-:W-:Y:S01]  /*0590*/  IMAD.IADD R5, R38, 0x1, R5 ;  /* 0x0000000126057824 */ /* 0x000fe200078e0205 */
[----:B------:R-:W-:Y:S01]  /*05a0*/  CS2R R8, SRZ ;  /* 0x0000000000087805 */ /* 0x000fe2000001ff00 */
[----:B0-----:R-:W-:-:S04]  /*05b0*/  IMAD.WIDE R24, R27, 0x4, R22 ;  /* 0x000000041b187825 */ /* 0x001fc800078e0216 */
[----:B-1----:R-:W-:Y:S01]  /*05c0*/  IMAD.WIDE R6, R5, 0x4, R22 ;  /* 0x0000000405067825 */ /* 0x002fe200078e0216 */
[----:B------:R0:W5:Y:S03]  /*05d0*/  @!P0 LDG.E.EL R9, desc[UR6][R24.64] ;  /* 0x0000000618098981 */ /* 0x000166000c2e1900 */
[----:B------:R-:W-:Y:S01]  /*05e0*/  IMAD.IADD R5, R26, 0x1, R3 ;  /* 0x000000011a057824 */ /* 0x000fe200078e0203 */
[----:B------:R1:W5:Y:S03]  /*05f0*/  @!P0 LDG.E.EL R10, desc[UR6][R6.64] ;  /* 0x00000006060a8981 */ /* 0x000366000c2e1900 */
[----:B0-----:R-:W-:-:S04]  /*0600*/  IMAD.WIDE R24, R5, 0x4, R22 ;  /* 0x0000000405187825 */ /* 0x001fc800078e0216 */
[----:B------:R-:W-:Y:S01]  /*0610*/  IMAD.IADD R5, R28, 0x1, R3 ;  /* 0x000000011c057824 */ /* 0x000fe200078e0203 */
[----:B------:R0:W5:Y:S01]  /*0620*/  @!P0 LDG.E.EL R8, desc[UR6][R24.64] ;  /* 0x0000000618088981 */ /* 0x000162000c2e1900 */
[----:B-1----:R-:W-:Y:S02]  /*0630*/  CS2R R6, SRZ ;  /* 0x0000000000067805 */ /* 0x002fe4000001ff00 */
[----:B0-----:R-:W-:-:S04]  /*0640*/  IMAD.WIDE R24, R5, 0x4, R22 ;  /* 0x0000000405187825 */ /* 0x001fc800078e0216 */
[--C-:B------:R-:W-:Y:S01]  /*0650*/  IMAD.IADD R5, R44, 0x1, R3.reuse ;  /* 0x000000012c057824 */ /* 0x100fe200078e0203 */
[----:B------:R0:W5:Y:S01]  /*0660*/  @!P0 LDG.E.EL R7, desc[UR6][R24.64] ;  /* 0x0000000618078981 */ /* 0x000162000c2e1900 */
[----:B------:R-:W-:Y:S02]  /*0670*/  IMAD.IADD R3, R38, 0x1, R3 ;  /* 0x0000000126037824 */ /* 0x000fe400078e0203 */
[----:B0-----:R-:W-:-:S04]  /*0680*/  IMAD.WIDE R24, R5, 0x4, R22 ;  /* 0x0000000405187825 */ /* 0x001fc800078e0216 */
[----:B------:R-:W-:Y:S01]  /*0690*/  IMAD.MOV.U32 R5, RZ, RZ, RZ ;  /* 0x000000ffff057224 */ /* 0x000fe200078e00ff */
[----:B------:R0:W5:Y:S02]  /*06a0*/  @!P0 LDG.E.EL R6, desc[UR6][R24.64] ;  /* 0x0000000618068981 */ /* 0x000164000c2e1900 */
[----:B0-----:R-:W-:-:S04]  /*06b0*/  IMAD.WIDE R24, R3, 0x4, R22 ;  /* 0x0000000403187825 */ /* 0x001fc800078e0216 */
[----:B------:R-:W-:Y:S01]  /*06c0*/  IMAD.IADD R3, R45, 0x1, R44 ;  /* 0x000000012d037824 */ /* 0x000fe200078e022c */
[----:B------:R0:W5:Y:S03]  /*06d0*/  @!P0 LDG.E.EL R5, desc[UR6][R24.64] ;  /* 0x0000000618058981 */ /* 0x000166000c2e1900 */
[----:B0-----:R-:W-:-:S05]  /*06e0*/  IMAD.WIDE R24, R3, 0x4, R22 ;  /* 0x0000000403187825 */ /* 0x001fca00078e0216 */
[----:B------:R0:W5:Y:S01]  /*06f0*/  @!P0 LDG.E.EL R40, desc[UR6][R24.64] ;  /* 0x0000000618288981 */ /* 0x000162000c2e1900 */
[----:B------:R-:W-:Y:S02]  /*0700*/  IMAD.IADD R3, R45, 0x1, R38 ;  /* 0x000000012d037824 */ /* 0x000fe400078e0226 */
[----:B------:R-:W-:Y:S02]  /*0710*/  IMAD.MOV.U32 R43, RZ, RZ, RZ ;  /* 0x000000ffff2b7224 */ /* 0x000fe400078e00ff */
[----:B0-----:R-:W-:-:S05]  /*0720*/  IMAD.WIDE R24, R3, 0x4, R22 ;  /* 0x0000000403187825 */ /* 0x001fca00078e0216 */
[----:B------:R0:W5:Y:S01]  /*0730*/  @!P0 LDG.E.EL R43, desc[UR6][R24.64] ;  /* 0x00000006182b8981 */ /* 0x000162000c2e1900 */
[----:B------:R-:W-:-:S04]  /*0740*/  VIADD R45, R45, 0x9 ;  /* 0x000000092d2d7836 */ /* 0x000fc80000000000 */
[----:B------:R-:W-:Y:S02]  /*0750*/  IMAD.IADD R3, R4, 0x1, R45 ;  /* 0x0000000104037824 */ /* 0x000fe400078e022d */
[----:B------:R-:W-:Y:S02]  /*0760*/  IMAD.MOV.U32 R4, RZ, RZ, RZ ;  /* 0x000000ffff047224 */ /* 0x000fe400078e00ff */
[----:B0-----:R-:W-:-:S05]  /*0770*/  IMAD.WIDE R24, R3, 0x4, R22 ;  /* 0x0000000403187825 */ /* 0x001fca00078e0216 */
[----:B------:R0:W5:Y:S01]  /*0780*/  @!P0 LDG.E.EL R4, desc[UR6][R24.64] ;  /* 0x0000000618048981 */ /* 0x000162000c2e1900 */
[----:B------:R-:W-:Y:S02]  /*0790*/  IMAD R27, R42, 0x40, R45 ;  /* 0x000000402a1b7824 */ /* 0x000fe400078e022d */
[----:B------:R-:W-:Y:S02]  /*07a0*/  IMAD.MOV.U32 R3, RZ, RZ, RZ ;  /* 0x000000ffff037224 */ /* 0x000fe400078e00ff */
[----:B0-----:R-:W-:-:S05]  /*07b0*/  IMAD.WIDE R24, R27, 0x4, R22 ;  /* 0x000000041b187825 */ /* 0x001fca00078e0216 */
[----:B------:R0:W5:Y:S01]  /*07c0*/  @!P0 LDG.E.EL R3, desc[UR6][R24.64] ;  /* 0x0000000618038981 */ /* 0x000162000c2e1900 */
[----:B------:R-:W-:Y:S02]  /*07d0*/  IMAD.IADD R27, R2, 0x1, R45 ;  /* 0x00000001021b7824 */ /* 0x000fe400078e022d */
[----:B------:R-:W-:Y:S02]  /*07e0*/  IMAD.MOV.U32 R2, RZ, RZ, RZ ;  /* 0x000000ffff027224 */ /* 0x000fe400078e00ff */
[----:B0-----:R-:W-:-:S05]  /*07f0*/  IMAD.WIDE R24, R27, 0x4, R22 ;  /* 0x000000041b187825 */ /* 0x001fca00078e0216 */
[----:B------:R0:W5:Y:S01]  /*0800*/  @!P0 LDG.E.EL R2, desc[UR6][R24.64] ;  /* 0x0000000618028981 */ /* 0x000162000c2e1900 */
[----:B------:R-:W-:Y:S02]  /*0810*/  IMAD.IADD R27, R0, 0x1, R45 ;  /* 0x00000001001b7824 */ /* 0x000fe400078e022d */
[----:B------:R-:W-:Y:S02]  /*0820*/  IMAD.MOV.U32 R0, RZ, RZ, RZ ;  /* 0x000000ffff007224 */ /* 0x000fe400078e00ff */
[----:B0-----:R-:W-:-:S05]  /*0830*/  IMAD.WIDE R24, R27, 0x4, R22 ;  /* 0x000000041b187825 */ /* 0x001fca00078e0216 */
[----:B------:R-:W5:Y:S01]  /*0840*/  @!P0 LDG.E.EL R0, desc[UR6][R24.64] ;  /* 0x0000000618008981 */ /* 0x000f62000c2e1900 */
[----:B------:R-:W-:Y:S02]  /*0850*/  IMAD.IADD R27, R26, 0x1, R45 ;  /* 0x000000011a1b7824 */ /* 0x000fe400078e022d */
[----:B------:R-:W-:Y:S02]  /*0860*/  IMAD.MOV.U32 R42, RZ, RZ, RZ ;  /* 0x000000ffff2a7224 */ /* 0x000fe400078e00ff */
[----:B------:R-:W-:-:S05]  /*0870*/  IMAD.WIDE R26, R27, 0x4, R22 ;  /* 0x000000041b1a7825 */ /* 0x000fca00078e0216 */
[----:B------:R0:W5:Y:S01]  /*0880*/  @!P0 LDG.E.EL R42, desc[UR6][R26.64] ;  /* 0x000000061a2a8981 */ /* 0x000162000c2e1900 */
[----:B------:R-:W-:-:S04]  /*0890*/  IMAD.IADD R29, R28, 0x1, R45 ;  /* 0x000000011c1d7824 */ /* 0x000fc800078e022d */
[----:B------:R-:W-:-:S04]  /*08a0*/  IMAD.WIDE R28, R29, 0x4, R22 ;  /* 0x000000041d1c7825 */ /* 0x000fc800078e0216 */
[----:B0-----:R-:W-:-:S06]  /*08b0*/  IMAD.MOV.U32 R26, RZ, RZ, RZ ;  /* 0x000000ffff1a7224 */ /* 0x001fcc00078e00ff */
[----:B------:R-:W5:Y:S01]  /*08c0*/  @!P0 LDG.E.EL R26, desc[UR6][R28.64] ;  /* 0x000000061c1a8981 */ /* 0x000f62000c2e1900 */
[----:B------:R-:W-:Y:S02]  /*08d0*/  IMAD.IADD R25, R44, 0x1, R45 ;  /* 0x000000012c197824 */ /* 0x000fe400078e022d */
[----:B------:R-:W-:Y:S02]  /*08e0*/  IMAD.MOV.U32 R44, RZ, RZ, RZ ;  /* 0x000000ffff2c7224 */ /* 0x000fe400078e00ff */
[----:B------:R-:W-:-:S05]  /*08f0*/  IMAD.WIDE R24, R25, 0x4, R22 ;  /* 0x0000000419187825 */ /* 0x000fca00078e0216 */
[----:B------:R-:W5:Y:S01]  /*0900*/  @!P0 LDG.E.EL R44, desc[UR6][R24.64] ;  /* 0x00000006182c8981 */ /* 0x000f62000c2e1900 */
[----:B------:R-:W-:Y:S02]  /*0910*/  IMAD.IADD R45, R38, 0x1, R45 ;  /* 0x00000001262d7824 */ /* 0x000fe400078e022d */
[----:B------:R-:W-:Y:S02]  /*0920*/  IMAD.MOV.U32 R38, RZ, RZ, RZ ;  /* 0x000000ffff267224 */ /* 0x000fe400078e00ff */
[----:B------:R-:W-:-:S05]  /*0930*/  IMAD.WIDE R22, R45, 0x4, R22 ;  /* 0x000000042d167825 */ /* 0x000fca00078e0216 */
[----:B------:R0:W5:Y:S01]  /*0940*/  @!P0 LDG.E.EL R38, desc[UR6][R22.64] ;  /* 0x0000000616268981 */ /* 0x000162000c2e1900 */
[C---:B--2---:R-:W-:Y:S02]  /*0950*/  FSETP.GT.AND P1, PT, R20.reuse, R35, PT ;  /* 0x000000231400720b */ /* 0x044fe40003f24000 */
[----:B---3--:R-:W-:Y:S02]  /*0960*/  FSETP.GT.AND P2, PT, R19, R34, PT ;  /* 0x000000221300720b */ /* 0x008fe40003f44000 */
[----:B------:R-:W-:Y:S02]  /*0970*/  FSETP.NAN.AND P0, PT, R20, R20, PT ;  /* 0x000000141400720b */ /* 0x000fe40003f08000 */
[----:B0-----:R-:W-:-:S07]  /*0980*/  P2R R22, PR, RZ, 0x2 ;  /* 0x00000002ff167803 */ /* 0x001fce0000000000 */
[----:B------:R-:W-:Y:S02]  /*0990*/  @!P1 FSEL R20, R20, R35, P0 ;  /* 0x0000002314149208 */ /* 0x000fe40000000000 */
[C---:B------:R-:W-:Y:S02]  /*09a0*/  FSETP.NAN.AND P0, PT, R19.reuse, R19, PT ;  /* 0x000000131300720b */ /* 0x040fe40003f08000 */
[----:B----4-:R-:W-:Y:S02]  /*09b0*/  FSETP.GEU.AND P1, PT, R20, R17, PT ;  /* 0x000000111400720b */ /* 0x010fe40003f2e000 */
[----:B------:R-:W-:-:S04]  /*09c0*/  @!P2 FSEL R19, R19, R34, P0 ;  /* 0x000000221313a208 */ /* 0x000fc80000000000 */
[----:B-----5:R-:W-:Y:S02]  /*09d0*/  FSETP.GEU.AND P3, PT, R19, R18, PT ;  /* 0x000000121300720b */ /* 0x020fe40003f6e000 */
[----:B------:R-:W-:Y:S02]  /*09e0*/  P2R R24, PR, RZ, 0x4 ;  /* 0x00000004ff187803 */ /* 0x000fe40000000000 */
[C---:B------:R-:W-:Y:S02]  /*09f0*/  FSETP.NAN.AND P0, PT, R17.reuse, R17, PT ;  /* 0x000000111100720b */ /* 0x040fe40003f08000 */
[----:B------:R-:W-:Y:S02]  /*0a00*/  FSETP.GT.AND P2, PT, R16, R37, PT ;  /* 0x000000251000720b */ /* 0x000fe40003f44000 */
[----:B------:R-:W-:Y:S02]  /*0a10*/  @P1 FSEL R17, R17, R20, P0 ;  /* 0x0000001411111208 */ /* 0x000fe40000000000 */
[----:B------:R-:W-:-:S02]  /*0a20*/  P2R R25, PR, RZ, 0x2 ;  /* 0x00000002ff197803 */ /* 0x000fc40000000000 */
[----:B------:R-:W-:Y:S02]  /*0a30*/  FSETP.NAN.AND P0, PT, R18, R18, PT ;  /* 0x000000121200720b */ /* 0x000fe40003f08000 */
[----:B------:R-:W-:Y:S02]  /*0a40*/  FSETP.GT.AND P1, PT, R14, R39, PT ;  /* 0x000000270e00720b */ /* 0x000fe40003f24000 */
[----:B------:R-:W-:Y:S02]  /*0a50*/  @P3 FSEL R18, R18, R19, P0 ;  /* 0x0000001312123208 */ /* 0x000fe40000000000 */
[----:B------:R-:W-:-:S04]  /*0a60*/  FSETP.NAN.AND P0, PT, R16, R16, PT ;  /* 0x000000101000720b */ /* 0x000fc80003f08000 */
[----:B------:R-:W-:Y:S02]  /*0a70*/  @!P2 FSEL R16, R16, R37, P0 ;  /* 0x000000251010a208 */ /* 0x000fe40000000000 */
[C---:B------:R-:W-:Y:S02]  /*0a80*/  FSETP.NAN.AND P0, PT, R14.reuse, R14, PT ;  /* 0x0000000e0e00720b */ /* 0x040fe40003f08000 */
[----:B------:R-:W-:Y:S02]  /*0a90*/  P2R R19, PR, RZ, 0x2 ;  /* 0x00000002ff137803 */ /* 0x000fe40000000000 */
[----:B------:R-:W-:Y:S02]  /*0aa0*/  @!P1 FSEL R14, R14, R39, P0 ;  /* 0x000000270e0e9208 */ /* 0x000fe40000000000 */
[-C--:B------:R-:W-:Y:S02]  /*0ab0*/  FSETP.GEU.AND P1, PT, R16, R15.reuse, PT ;  /* 0x0000000f1000720b */ /* 0x080fe40003f2e000 */
[----:B------:R-:W-:-:S02]  /*0ac0*/  FSETP.NAN.AND P0, PT, R15, R15, PT ;  /* 0x0000000f0f00720b */ /* 0x000fc40003f08000 */
[----:B------:R-:W-:-:S09]  /*0ad0*/  P2R R28, PR, RZ, 0x2 ;  /* 0x00000002ff1c7803 */ /* 0x000fd20000000000 */
[----:B------:R-:W-:Y:S02]  /*0ae0*/  @P1 FSEL R15, R15, R16, P0 ;  /* 0x000000100f0f1208 */ /* 0x000fe40000000000 */
[-C--:B------:R-:W-:Y:S02]  /*0af0*/  FSETP.GEU.AND P1, PT, R14, R13.reuse, PT ;  /* 0x0000000d0e00720b */ /* 0x080fe40003f2e000 */
[----:B------:R-:W-:Y:S02]  /*0b00*/  FSETP.NAN.AND P0, PT, R13, R13, PT ;  /* 0x0000000d0d00720b */ /* 0x000fe40003f08000 */
[----:B------:R-:W-:-:S09]  /*0b10*/  P2R R16, PR, RZ, 0x2 ;  /* 0x00000002ff107803 */ /* 0x000fd20000000000 */
[----:B------:R-:W-:Y:S02]  /*0b20*/  @P1 FSEL R13, R13, R14, P0 ;  /* 0x0000000e0d0d1208 */ /* 0x000fe40000000000 */
[C---:B------:R-:W-:Y:S02]  /*0b30*/  FSETP.GT.AND P1, PT, R11.reuse, R36, PT ;  /* 0x000000240b00720b */ /* 0x040fe40003f24000 */
[----:B------:R-:W-:Y:S02]  /*0b40*/  FSETP.NAN.AND P0, PT, R11, R11, PT ;  /* 0x0000000b0b00720b */ /* 0x000fe40003f08000 */
[----:B------:R-:W-:-:S09]  /*0b50*/  P2R R14, PR, RZ, 0x2 ;  /* 0x00000002ff0e7803 */ /* 0x000fd20000000000 */
[----:B------:R-:W-:Y:S02]  /*0b60*/  @!P1 FSEL R11, R11, R36, P0 ;  /* 0x000000240b0b9208 */ /* 0x000fe40000000000 */
[C---:B------:R-:W-:Y:S02]  /*0b70*/  FSETP.GT.AND P1, PT, R12.reuse, R41, PT ;  /* 0x000000290c00720b */ /* 0x040fe40003f24000 */
[----:B------:R-:W-:Y:S02]  /*0b80*/  FSETP.NAN.AND P0, PT, R12, R12, PT ;  /* 0x0000000c0c00720b */ /* 0x000fe40003f08000 */
[----:B------:R-:W-:-:S09]  /*0b90*/  P2R R35, PR, RZ, 0x2 ;  /* 0x00000002ff237803 */ /* 0x000fd20000000000 */
[----:B------:R-:W-:Y:S02]  /*0ba0*/  @!P1 FSEL R12, R12, R41, P0 ;  /* 0x000000290c0c9208 */ /* 0x000fe40000000000 */
[-C--:B------:R-:W-:Y:S02]  /*0bb0*/  FSETP.GEU.AND P1, PT, R11, R8.reuse, PT ;  /* 0x000000080b00720b */ /* 0x080fe40003f2e000 */
[----:B------:R-:W-:Y:S02]  /*0bc0*/  FSETP.NAN.AND P0, PT, R8, R8, PT ;  /* 0x000000080800720b */ /* 0x000fe40003f08000 */
[----:B------:R-:W-:-:S09]  /*0bd0*/  P2R R29, PR, RZ, 0x2 ;  /* 0x00000002ff1d7803 */ /* 0x000fd20000000000 */
[----:B------:R-:W-:Y:S02]  /*0be0*/  @P1 FSEL R8, R8, R11, P0 ;  /* 0x0000000b08081208 */ /* 0x000fe40000000000 */
[-C--:B------:R-:W-:Y:S02]  /*0bf0*/  FSETP.GEU.AND P1, PT, R12, R7.reuse, PT ;  /* 0x000000070c00720b */ /* 0x080fe40003f2e000 */
[----:B------:R-:W-:Y:S02]  /*0c00*/  FSETP.NAN.AND P0, PT, R7, R7, PT ;  /* 0x000000070700720b */ /* 0x000fe40003f08000 */
[----:B------:R-:W-:-:S09]  /*0c10*/  P2R R34, PR, RZ, 0x2 ;  /* 0x00000002ff227803 */ /* 0x000fd20000000000 */
[----:B------:R-:W-:Y:S02]  /*0c20*/  @P1 FSEL R7, R7, R12, P0 ;  /* 0x0000000c07071208 */ /* 0x000fe40000000000 */
[C---:B------:R-:W-:Y:S02]  /*0c30*/  FSETP.NAN.AND P0, PT, R9.reuse, R9, PT ;  /* 0x000000090900720b */ /* 0x040fe40003f08000 */
[----:B------:R-:W-:-:S04]  /*0c40*/  FSETP.GT.AND P1, PT, R9, R40, PT ;  /* 0x000000280900720b */ /* 0x000fc80003f24000 */
        /* <DEDUP_REMOVED lines=14> */
[-C--:B------:R-:W-:Y:S02]  /*0d30*/  FSETP.GEU.AND P1, PT, R17, R4.reuse, PT ;  /* 0x000000041100720b */ /* 0x080fe40003f2e000 */
[----:B------:R-:W-:Y:S02]  /*0d40*/  FSETP.NAN.AND P0, PT, R4, R4, PT ;  /* 0x000000040400720b */ /* 0x000fe40003f08000 */
[----:B------:R-:W-:-:S09]  /*0d50*/  P2R R11, PR, RZ, 0x2 ;  /* 0x00000002ff0b7803 */ /* 0x000fd20000000000 */
[----:B------:R-:W-:Y:S02]  /*0d60*/  @P1 SEL R4, R4, R17, P0 ;  /* 0x0000001104041207 */ /* 0x000fe40000000000 */
[-C--:B------:R-:W-:Y:S02]  /*0d70*/  FSETP.GEU.AND P0, PT, R18, R3.reuse, PT ;  /* 0x000000031200720b */ /* 0x080fe40003f0e000 */
[----:B------:R-:W-:Y:S02]  /*0d80*/  FSETP.NAN.AND P1, PT, R3, R3, PT ;  /* 0x000000030300720b */ /* 0x000fe40003f28000 */
[----:B------:R-:W-:-:S09]  /*0d90*/  P2R R10, PR, RZ, 0x1 ;  /* 0x00000001ff0a7803 */ /* 0x000fd20000000000 */
[----:B------:R-:W-:Y:S02]  /*0da0*/  @P0 SEL R3, R3, R18, P1 ;  /* 0x0000001203030207 */ /* 0x000fe40000800000 */
[----:B------:R-:W-:Y:S02]  /*0db0*/  FSETP.GEU.AND P1, PT, R15, R2, PT ;  /* 0x000000020f00720b */ /* 0x000fe40003f2e000 */
[----:B------:R-:W-:Y:S02]  /*0dc0*/  ISETP.NE.AND P0, PT, R11, RZ, PT ;  /* 0x000000ff0b00720c */ /* 0x000fe40003f05270 */
[----:B------:R-:W-:Y:S02]  /*0dd0*/  P2R R27, PR, RZ, 0x4 ;  /* 0x00000004ff1b7803 */ /* 0x000fe40000000000 */
[----:B------:R-:W-:Y:S02]  /*0de0*/  P2R R11, PR, RZ, 0x1 ;  /* 0x00000001ff0b7803 */ /* 0x000fe40000000000 */
[----:B------:R-:W-:-:S02]  /*0df0*/  ISETP.NE.AND P0, PT, R34, RZ, PT ;  /* 0x000000ff2200720c */ /* 0x000fc40003f05270 */
[C---:B------:R-:W-:Y:S02]  /*0e00*/  FSETP.NAN.AND P2, PT, R2.reuse, R2, PT ;  /* 0x000000020200720b */ /* 0x040fe40003f48000 */
[----:B------:R-:W-:Y:S02]  /*0e10*/  P2R R18, PR, RZ, 0x1 ;  /* 0x00000001ff127803 */ /* 0x000fe40000000000 */
[----:B------:R-:W-:Y:S02]  /*0e20*/  @P1 SEL R2, R2, R15, P2 ;  /* 0x0000000f02021207 */ /* 0x000fe40001000000 */
[----:B------:R-:W-:Y:S02]  /*0e30*/  ISETP.NE.AND P0, PT, R29, RZ, PT ;  /* 0x000000ff1d00720c */ /* 0x000fe40003f05270 */
[----:B------:R-:W-:Y:S02]  /*0e40*/  FSETP.GEU.AND P2, PT, R13, R0, PT ;  /* 0x000000000d00720b */ /* 0x000fe40003f4e000 */
[----:B------:R-:W-:-:S02]  /*0e50*/  P2R R29, PR, RZ, 0x1 ;  /* 0x00000001ff1d7803 */ /* 0x000fc40000000000 */
[----:B------:R-:W-:Y:S02]  /*0e60*/  ISETP.NE.AND P0, PT, R16, RZ, PT ;  /* 0x000000ff1000720c */ /* 0x000fe40003f05270 */
[----:B------:R-:W-:Y:S02]  /*0e70*/  P2R R20, PR, RZ, 0x8 ;  /* 0x00000008ff147803 */ /* 0x000fe40000000000 */
[----:B------:R-:W-:Y:S02]  /*0e80*/  P2R R34, PR, RZ, 0x1 ;  /* 0x00000001ff227803 */ /* 0x000fe40000000000 */
[----:B------:R-:W-:Y:S02]  /*0e90*/  FSETP.NAN.AND P3, PT, R0, R0, PT ;  /* 0x000000000000720b */ /* 0x000fe40003f68000 */
[----:B------:R-:W-:Y:S02]  /*0ea0*/  ISETP.NE.AND P0, PT, R28, RZ, PT ;  /* 0x000000ff1c00720c */ /* 0x000fe40003f05270 */
[----:B------:R-:W-:-:S02]  /*0eb0*/  @P2 SEL R0, R0, R13, P3 ;  /* 0x0000000d00002207 */ /* 0x000fc40001800000 */
[----:B------:R-:W-:Y:S02]  /*0ec0*/  P2R R28, PR, RZ, 0x1 ;  /* 0x00000001ff1c7803 */ /* 0x000fe40000000000 */
[----:B------:R-:W-:Y:S02]  /*0ed0*/  FSETP.GEU.AND P3, PT, R8, R42, PT ;  /* 0x0000002a0800720b */ /* 0x000fe40003f6e000 */
[----:B------:R-:W-:-:S04]  /*0ee0*/  ISETP.NE.AND P0, PT, R20, RZ, PT ;  /* 0x000000ff1400720c */ /* 0x000fc80003f05270 */
[----:B------:R-:W-:Y:S02]  /*0ef0*/  P2R R20, PR, RZ, 0x1 ;  /* 0x00000001ff147803 */ /* 0x000fe40000000000 */
[----:B------:R-:W-:Y:S02]  /*0f00*/  ISETP.NE.AND P0, PT, R25, RZ, PT ;  /* 0x000000ff1900720c */ /* 0x000fe40003f05270 */
[----:B------:R-:W-:Y:S02]  /*0f10*/  FSETP.NAN.AND P4, PT, R42, R42, PT ;  /* 0x0000002a2a00720b */ /* 0x000fe40003f88000 */
[----:B------:R-:W-:Y:S02]  /*0f20*/  P2R R25, PR, RZ, 0x1 ;  /* 0x00000001ff197803 */ /* 0x000fe40000000000 */
[----:B------:R-:W-:Y:S02]  /*0f30*/  ISETP.NE.AND P0, PT, R36, RZ, PT ;  /* 0x000000ff2400720c */ /* 0x000fe40003f05270 */
[----:B------:R-:W-:-:S02]  /*0f40*/  @P3 SEL R42, R42, R8, P4 ;  /* 0x000000082a2a3207 */ /* 0x000fc40002000000 */
[----:B------:R-:W-:Y:S02]  /*0f50*/  FSETP.GEU.AND P4, PT, R7, R26, PT ;  /* 0x0000001a0700720b */ /* 0x000fe40003f8e000 */
[----:B------:R-:W-:Y:S02]  /*0f60*/  P2R R36, PR, RZ, 0x1 ;  /* 0x00000001ff247803 */ /* 0x000fe40000000000 */
[----:B------:R-:W-:-:S04]  /*0f70*/  ISETP.NE.AND P0, PT, R12, RZ, PT ;  /* 0x000000ff0c00720c */ /* 0x000fc80003f05270 */
[----:B------:R-:W-:Y:S02]  /*0f80*/  P2R R12, PR, RZ, 0x1 ;  /* 0x00000001ff0c7803 */ /* 0x000fe40000000000 */
[----:B------:R-:W-:Y:S02]  /*0f90*/  ISETP.NE.AND P0, PT, R35, RZ, PT ;  /* 0x000000ff2300720c */ /* 0x000fe40003f05270 */
[----:B------:R-:W-:Y:S02]  /*0fa0*/  FSETP.NAN.AND P5, PT, R26, R26, PT ;  /* 0x0000001a1a00720b */ /* 0x000fe40003fa8000 */
[----:B------:R-:W-:Y:S02]  /*0fb0*/  P2R R17, PR, RZ, 0x1 ;  /* 0x00000001ff117803 */ /* 0x000fe40000000000 */
[----:B------:R-:W-:Y:S02]  /*0fc0*/  ISETP.NE.AND P0, PT, R14, RZ, PT ;  /* 0x000000ff0e00720c */ /* 0x000fe40003f05270 */
[----:B------:R-:W-:-:S02]  /*0fd0*/  @P4 SEL R26, R26, R7, P5 ;  /* 0x000000071a1a4207 */ /* 0x000fc40002800000 */
[-C--:B------:R-:W-:Y:S02]  /*0fe0*/  FSETP.GEU.AND P5, PT, R6, R44.reuse, PT ;  /* 0x0000002c0600720b */ /* 0x080fe40003fae000 */
[----:B------:R-:W-:Y:S02]  /*0ff0*/  P2R R37, PR, RZ, 0x1 ;  /* 0x00000001ff257803 */ /* 0x000fe40000000000 */
[----:B------:R-:W-:Y:S02]  /*1000*/  ISETP.NE.AND P0, PT, R19, RZ, PT ;  /* 0x000000ff1300720c */ /* 0x000fe40003f05270 */
[----:B------:R-:W-:Y:S02]  /*1010*/  FSETP.NAN.AND P6, PT, R44, R44, PT ;  /* 0x0000002c2c00720b */ /* 0x000fe40003fc8000 */
[----:B------:R-:W-:Y:S02]  /*1020*/  P2R R35, PR, RZ, 0x1 ;  /* 0x00000001ff237803 */ /* 0x000fe40000000000 */
[----:B------:R-:W-:-:S03]  /*1030*/  ISETP.NE.AND P0, PT, R27, RZ, PT ;  /* 0x000000ff1b00720c */ /* 0x000fc60003f05270 */
[----:B------:R-:W-:Y:S02]  /*1040*/  @P5 SEL R44, R44, R6, P6 ;  /* 0x000000062c2c5207 */ /* 0x000fe40003000000 */
[----:B------:R-:W-:Y:S02]  /*1050*/  P2R R19, PR, RZ, 0x1 ;  /* 0x00000001ff137803 */ /* 0x000fe40000000000 */
[----:B------:R-:W-:Y:S02]  /*1060*/  ISETP.NE.AND P0, PT, R24, RZ, PT ;  /* 0x000000ff1800720c */ /* 0x000fe40003f05270 */
[----:B------:R-:W-:Y:S02]  /*1070*/  FSETP.GEU.AND P6, PT, R5, R38, PT ;  /* 0x000000260500720b */ /* 0x000fe40003fce000 */
[----:B------:R-:W-:Y:S02]  /*1080*/  P2R R16, PR, RZ, 0x1 ;  /* 0x00000001ff107803 */ /* 0x000fe40000000000 */
[----:B------:R-:W-:-:S04]  /*1090*/  ISETP.NE.AND P0, PT, R22, RZ, PT ;  /* 0x000000ff1600720c */ /* 0x000fc80003f05270 */
[----:B------:R-:W-:Y:S02]  /*10a0*/  P2R R14, PR, RZ, 0x1 ;  /* 0x00000001ff0e7803 */ /* 0x000fe40000000000 */
[----:B------:R-:W-:-:S04]  /*10b0*/  FSETP.NAN.AND P0, PT, R38, R38, PT ;  /* 0x000000262600720b */ /* 0x000fc80003f08000 */
[----:B------:R-:W-:Y:S02]  /*10c0*/  @P6 SEL R38, R38, R5, P0 ;  /* 0x0000000526266207 */ /* 0x000fe40000000000 */
[----:B------:R-:W-:-:S04]  /*10d0*/  ISETP.NE.AND P0, PT, R14, RZ, PT ;  /* 0x000000ff0e00720c */ /* 0x000fc80003f05270 */
[----:B------:R-:W-:Y:S02]  /*10e0*/  SEL R5, RZ, 0x1, !P0 ;  /* 0x00000001ff057807 */ /* 0x000fe40004000000 */
        /* <DEDUP_REMOVED lines=14> */
[----:B------:R-:W-:Y:S01]  /*11d0*/  ISETP.NE.AND P0, PT, R25, RZ, PT ;  /* 0x000000ff1900720c */ /* 0x000fe20003f05270 */
[----:B------:R-:W0:Y:S03]  /*11e0*/  S2UR UR5, SR_CgaCtaId ;  /* 0x00000000000579c3 */ /* 0x000e260000008800 */
[----:B------:R-:W-:Y:S02]  /*11f0*/  SEL R5, R5, 0x2, P0 ;  /* 0x0000000205057807 */ /* 0x000fe40000000000 */
[----:B------:R-:W-:-:S04]  /*1200*/  ISETP.NE.AND P0, PT, R20, RZ, PT ;  /* 0x000000ff1400720c */ /* 0x000fc80003f05270 */
[----:B------:R-:W-:Y:S02]  /*1210*/  SEL R6, R6, 0x2, P0 ;  /* 0x0000000206067807 */ /* 0x000fe40000000000 */
[----:B------:R-:W-:-:S04]  /*1220*/  ISETP.NE.AND P0, PT, R28, RZ, PT ;  /* 0x000000ff1c00720c */ /* 0x000fc80003f05270 */
[----:B------:R-:W-:Y:S02]  /*1230*/  SEL R7, R7, 0x2, P0 ;  /* 0x0000000207077807 */ /* 0x000fe40000000000 */
[----:B------:R-:W-:-:S04]  /*1240*/  ISETP.NE.AND P0, PT, R34, RZ, PT ;  /* 0x000000ff2200720c */ /* 0x000fc80003f05270 */
[----:B------:R-:W-:Y:S02]  /*1250*/  SEL R22, R22, 0x2, P0 ;  /* 0x0000000216167807 */ /* 0x000fe40000000000 */
[----:B------:R-:W-:Y:S01]  /*1260*/  ISETP.NE.AND P0, PT, R29, RZ, PT ;  /* 0x000000ff1d00720c */ /* 0x000fe20003f05270 */
[----:B------:R-:W-:-:S03]  /*1270*/  IMAD.SHL.U32 R15, R21, 0x40, RZ ;  /* 0x00000040150f7824 */ /* 0x000fc600078e00ff */
[----:B------:R-:W-:Y:S02]  /*1280*/  SEL R16, R16, 0x2, P0 ;  /* 0x0000000210107807 */ /* 0x000fe40000000000 */
[----:B------:R-:W-:Y:S01]  /*1290*/  ISETP.NE.AND P0, PT, R18, RZ, PT ;  /* 0x000000ff1200720c */ /* 0x000fe20003f05270 */
[----:B------:R-:W-:Y:S01]  /*12a0*/  UMOV UR4, 0x400 ;  /* 0x0000040000047882 */ /* 0x000fe20000000000 */
[----:B------:R-:W-:Y:S01]  /*12b0*/  SHF.R.U32.HI R20, RZ, 0x4, R21 ;  /* 0x00000004ff147819 */ /* 0x000fe20000011615 */
[----:B0-----:R-:W-:Y:S01]  /*12c0*/  UPRMT UR4, UR5, 0x654, UR4 ;  /* 0x0000065405047896 */ /* 0x001fe20008000004 */
[----:B------:R-:W-:Y:S02]  /*12d0*/  SEL R14, R14, 0x2, P0 ;  /* 0x000000020e0e7807 */ /* 0x000fe40000000000 */
[----:B------:R-:W-:Y:S02]  /*12e0*/  ISETP.NE.AND P0, PT, R11, RZ, PT ;  /* 0x000000ff0b00720c */ /* 0x000fe40003f05270 */
[----:B------:R-:W-:-:S02]  /*12f0*/  SGXT.U32 R20, R20, 0x3 ;  /* 0x000000031414781a */ /* 0x000fc40000000000 */
[----:B------:R-:W-:Y:S02]  /*1300*/  LOP3.LUT R15, R15, 0x3c0, RZ, 0xc0, !PT ;  /* 0x000003c00f0f7812 */ /* 0x000fe400078ec0ff */
[----:B------:R-:W-:Y:S02]  /*1310*/  SEL R13, R5, 0x3, P0 ;  /* 0x00000003050d7807 */ /* 0x000fe40000000000 */
[C---:B------:R-:W-:Y:S02]  /*1320*/  LOP3.LUT R20, R15.reuse, R20, RZ, 0xfc, !PT ;  /* 0x000000140f147212 */ /* 0x040fe400078efcff */
[----:B------:R-:W-:Y:S02]  /*1330*/  LEA.HI R5, R15, UR4, RZ, 0x1e ;  /* 0x000000040f057c11 */ /* 0x000fe4000f8ff0ff */
[----:B------:R-:W-:Y:S02]  /*1340*/  SEL R18, R7, 0x3, P1 ;  /* 0x0000000307127807 */ /* 0x000fe40000800000 */
[----:B------:R-:W-:Y:S01]  /*1350*/  ISETP.NE.AND P1, PT, R9, RZ, PT ;  /* 0x000000ff0900720c */ /* 0x000fe20003f25270 */
[----:B------:R-:W-:-:S05]  /*1360*/  IMAD R9, R20, 0x4, R5 ;  /* 0x0000000414097824 */ /* 0x000fca00078e0205 */
[----:B------:R-:W-:Y:S04]  /*1370*/  STS [R9], R4 ;  /* 0x0000000409007388 */ /* 0x000fe80000000800 */
[----:B------:R0:W-:Y:S04]  /*1380*/  STS [R9+0x20], R3 ;  /* 0x0000200309007388 */ /* 0x0001e80000000800 */
[----:B------:R-:W-:Y:S04]  /*1390*/  STS [R9+0x40], R2 ;  /* 0x0000400209007388 */ /* 0x000fe80000000800 */
[----:B------:R1:W-:Y:S04]  /*13a0*/  STS [R9+0x60], R0 ;  /* 0x0000600009007388 */ /* 0x0003e80000000800 */
[----:B------:R-:W-:Y:S04]  /*13b0*/  STS [R9+0x80], R42 ;  /* 0x0000802a09007388 */ /* 0x000fe80000000800 */
[----:B------:R2:W-:Y:S04]  /*13c0*/  STS [R9+0xa0], R26 ;  /* 0x0000a01a09007388 */ /* 0x0005e80000000800 */
[----:B------:R-:W-:Y:S04]  /*13d0*/  STS [R9+0xc0], R44 ;  /* 0x0000c02c09007388 */ /* 0x000fe80000000800 */
[----:B------:R-:W-:Y:S01]  /*13e0*/  STS [R9+0xe0], R38 ;  /* 0x0000e02609007388 */ /* 0x000fe20000000800 */
[C---:B------:R-:W-:Y:S01]  /*13f0*/  IMAD.SHL.U32 R8, R21.reuse, 0x4, RZ ;  /* 0x0000000415087824 */ /* 0x040fe200078e00ff */
[----:B------:R-:W-:-:S02]  /*1400*/  LOP3.LUT R5, R21, 0x70, RZ, 0xc0, !PT ;  /* 0x0000007015057812 */ /* 0x000fc400078ec0ff */
[----:B------:R-:W-:Y:S02]  /*1410*/  ISETP.NE.AND P0, PT, R10, RZ, PT ;  /* 0x000000ff0a00720c */ /* 0x000fe40003f05270 */
[----:B------:R-:W-:Y:S01]  /*1420*/  LOP3.LUT R8, R8, 0x1fc, RZ, 0xc0, !PT ;  /* 0x000001fc08087812 */ /* 0x000fe200078ec0ff */
[----:B------:R-:W-:Y:S01]  /*1430*/  VIADD R5, R5, UR4 ;  /* 0x0000000405057c36 */ /* 0x000fe20008000000 */
[----:B------:R-:W-:Y:S02]  /*1440*/  SEL R19, R6, 0x3, P0 ;  /* 0x0000000306137807 */ /* 0x000fe40000000000 */
[C---:B------:R-:W-:Y:S01]  /*1450*/  LOP3.LUT R6, R8.reuse, 0x200, RZ, 0xfc, !PT ;  /* 0x0000020008067812 */ /* 0x040fe200078efcff */
[----:B------:R-:W-:-:S03]  /*1460*/  IMAD R5, R8, 0x4, R5 ;  /* 0x0000000408057824 */ /* 0x000fc600078e0205 */
[----:B0-----:R-:W-:Y:S01]  /*1470*/  SHF.R.U32.HI R3, RZ, 0x2, R6 ;  /* 0x00000002ff037819 */ /* 0x001fe20000011606 */
[----:B------:R-:W-:Y:S03]  /*1480*/  BAR.SYNC.DEFER_BLOCKING 0x0 ;  /* 0x0000000000007b1d */ /* 0x000fe60000010000 */
[----:B------:R-:W-:Y:S01]  /*1490*/  LOP3.LUT R3, R3, 0xf0, RZ, 0xc0, !PT ;  /* 0x000000f003037812 */ /* 0x000fe200078ec0ff */
[----:B-1----:R-:W-:Y:S01]  /*14a0*/  IMAD.SHL.U32 R0, R21, 0x4, RZ ;  /* 0x0000000415007824 */ /* 0x002fe200078e00ff */
[----:B------:R-:W-:-:S03]  /*14b0*/  SHF.R.S32.HI R30, RZ, 0x19, R30 ;  /* 0x00000019ff1e7819 */ /* 0x000fc6000001141e */
[----:B------:R-:W-:Y:S01]  /*14c0*/  VIADD R3, R3, UR4 ;  /* 0x0000000403037c36 */ /* 0x000fe20008000000 */
[----:B--2---:R-:W-:Y:S02]  /*14d0*/  SGXT R26, R30, 0x1 ;  /* 0x000000011e1a781a */ /* 0x004fe40000000200 */
[----:B------:R-:W-:Y:S01]  /*14e0*/  LOP3.LUT R0, R31, 0x3c, R0, 0xf8, !PT ;  /* 0x0000003c1f007812 */ /* 0x000fe200078ef800 */
[----:B------:R-:W-:Y:S02]  /*14f0*/  IMAD R8, R8, 0x4, R3 ;  /* 0x0000000408087824 */ /* 0x000fe400078e0203 */
[----:B------:R-:W0:Y:S01]  /*1500*/  LDC.64 R2, c[0x0][0x218] ;  /* 0x00008600ff027b82 */ /* 0x000e220000000a00 */
[----:B------:R-:W1:Y:S01]  /*1510*/  LDS.128 R4, [R5] ;  /* 0x0000000005047984 */ /* 0x000e620000000c00 */
[----:B------:R-:W-:-:S03]  /*1520*/  LEA.HI R24, R26, R0, RZ, 0x9 ;  /* 0x000000001a187211 */ /* 0x000fc600078f48ff */
[----:B------:R-:W2:Y:S02]  /*1530*/  LDS.128 R8, [R8+0x800] ;  /* 0x0008000008087984 */ /* 0x000ea40000000c00 */
[C---:B------:R-:W-:Y:S01]  /*1540*/  IMAD.SHL.U32 R27, R24.reuse, 0x10, RZ ;  /* 0x00000010181b7824 */ /* 0x040fe200078e00ff */
[----:B------:R-:W-:Y:S02]  /*1550*/  LOP3.LUT R25, R24, 0xfffffe00, RZ, 0xc0, !PT ;  /* 0xfffffe0018197812 */ /* 0x000fe400078ec0ff */
[----:B------:R-:W-:Y:S02]  /*1560*/  LOP3.LUT R24, R32, R33, RZ, 0xfc, !PT ;  /* 0x0000002120187212 */ /* 0x000fe400078efcff */
[----:B------:R-:W-:Y:S02]  /*1570*/  LOP3.LUT R27, R27, 0xffffe000, RZ, 0xc0, !PT ;  /* 0xffffe0001b1b7812 */ /* 0x000fe400078ec0ff */
[----:B------:R-:W-:Y:S02]  /*1580*/  ISETP.GE.AND P0, PT, R24, 0x10, PT ;  /* 0x000000101800780c */ /* 0x000fe40003f06270 */
[----:B------:R-:W-:-:S02]  /*1590*/  IADD3 R27, R27, R0, -R25 ;  /* 0x000000001b1b7210 */ /* 0x000fc40007ffe819 */
[----:B------:R-:W-:Y:S01]  /*15a0*/  SEL R0, R22, 0x3, P2 ;  /* 0x0000000316007807 */ /* 0x000fe20001000000 */
[----:B------:R-:W-:Y:S01]  /*15b0*/  IMAD.SHL.U32 R22, R21, 0x8, RZ ;  /* 0x0000000815167824 */ /* 0x000fe200078e00ff */
[----:B------:R-:W-:Y:S01]  /*15c0*/  ISETP.NE.AND P2, PT, R23, RZ, PT ;  /* 0x000000ff1700720c */ /* 0x000fe20003f45270 */
[----:B------:R-:W-:-:S03]  /*15d0*/  IMAD R23, R24, 0x200, R27 ;  /* 0x0000020018177824 */ /* 0x000fc600078e021b */
[----:B------:R-:W-:Y:S01]  /*15e0*/  LOP3.LUT R31, R31, 0x38, R22, 0xf8, !PT ;  /* 0x000000381f1f7812 */ /* 0x000fe200078ef816 */
[----:B0-----:R-:W-:Y:S01]  /*15f0*/  IMAD.WIDE R22, R23, 0x4, R2 ;  /* 0x0000000417167825 */ /* 0x001fe200078e0202 */
[----:B------:R-:W-:-:S05]  /*1600*/  LOP3.LUT R33, R32, 0x8, R33, 0xfe, !PT ;  /* 0x0000000820217812 */ /* 0x000fca00078efe21 */
[C---:B------:R-:W-:Y:S01]  /*1610*/  IMAD R27, R33.reuse, 0x200, R27 ;  /* 0x00000200211b7824 */ /* 0x040fe200078e021b */
[----:B-1----:R0:W-:Y:S01]  /*1620*/  @!P0 STG.E.128 desc[UR6][R22.64], R4 ;  /* 0x0000000416008986 */ /* 0x0021e2000c101d06 */
[----:B------:R-:W-:Y:S02]  /*1630*/  ISETP.GE.AND P0, PT, R33, 0x10, PT ;  /* 0x000000102100780c */ /* 0x000fe40003f06270 */
[----:B------:R-:W-:-:S11]  /*1640*/  IMAD.WIDE R2, R27, 0x4, R2 ;  /* 0x000000041b027825 */ /* 0x000fd600078e0202 */
[----:B--2---:R1:W-:Y:S01]  /*1650*/  @!P0 STG.E.128 desc[UR6][R2.64], R8 ;  /* 0x0000000802008986 */ /* 0x0043e2000c101d06 */
[----:B------:R-:W-:Y:S02]  /*1660*/  LEA.HI R15, R15, UR4, RZ, 0x1d ;  /* 0x000000040f0f7c11 */ /* 0x000fe4000f8fe8ff */
[----:B------:R-:W-:Y:S02]  /*1670*/  SEL R17, R17, 0x2, P2 ;  /* 0x0000000211117807 */ /* 0x000fe40001000000 */
[----:B------:R-:W-:Y:S01]  /*1680*/  SEL R12, R12, 0x2, P1 ;  /* 0x000000020c0c7807 */ /* 0x000fe20000800000 */
[----:B------:R-:W-:Y:S01]  /*1690*/  IMAD.IADD R15, R20, 0x1, R15 ;  /* 0x00000001140f7824 */ /* 0x000fe200078e020f */
[----:B------:R-:W-:Y:S01]  /*16a0*/  BAR.SYNC.DEFER_BLOCKING 0x0 ;  /* 0x0000000000007b1d */ /* 0x000fe20000010000 */
[----:B------:R-:W-:Y:S02]  /*16b0*/  SEL R16, R16, 0x3, P3 ;  /* 0x0000000310107807 */ /* 0x000fe40001800000 */
[----:B------:R-:W-:-:S02]  /*16c0*/  SEL R14, R14, 0x3, P4 ;  /* 0x000000030e0e7807 */ /* 0x000fc40002000000 */
[----:B0-----:R-:W-:Y:S02]  /*16d0*/  SEL R4, R17, 0x3, P5 ;  /* 0x0000000311047807 */ /* 0x001fe40002800000 */
[----:B------:R-:W-:Y:S02]  /*16e0*/  SEL R12, R12, 0x3, P6 ;  /* 0x000000030c0c7807 */ /* 0x000fe40003000000 */
[----:B------:R-:W-:Y:S02]  /*16f0*/  SHF.R.U32.HI R25, RZ, 0x3, R21 ;  /* 0x00000003ff197819 */ /* 0x000fe40000011615 */
[----:B------:R-:W-:Y:S02]  /*1700*/  LEA.HI R26, R26, R31, RZ, 0x9 ;  /* 0x0000001f1a1a7211 */ /* 0x000fe400078f48ff */
[----:B------:R-:W-:Y:S02]  /*1710*/  SGXT.U32 R25, R25, 0x4 ;  /* 0x000000041919781a */ /* 0x000fe40000000000 */
[C---:B------:R-:W-:Y:S01]  /*1720*/  LOP3.LUT R24, R26.reuse, 0xfffffe00, RZ, 0xc0, !PT ;  /* 0xfffffe001a187812 */ /* 0x040fe200078ec0ff */
[----:B------:R-:W-:Y:S01]  /*1730*/  IMAD.SHL.U32 R26, R26, 0x10, RZ ;  /* 0x000000101a1a7824 */ /* 0x000fe200078e00ff */
[----:B------:R-:W-:Y:S01]  /*1740*/  LOP3.LUT R25, R32, R25, RZ, 0xfc, !PT ;  /* 0x0000001920197212 */ /* 0x000fe200078efcff */
[----:B------:R0:W-:Y:S04]  /*1750*/  STS.U8 [R15], R13 ;  /* 0x0000000d0f007388 */ /* 0x0001e80000000000 */
[----:B------:R0:W-:Y:S04]  /*1760*/  STS.U8 [R15+0x8], R19 ;  /* 0x000008130f007388 */ /* 0x0001e80000000000 */
[----:B------:R0:W-:Y:S04]  /*1770*/  STS.U8 [R15+0x10], R18 ;  /* 0x000010120f007388 */ /* 0x0001e80000000000 */
[----:B------:R0:W-:Y:S04]  /*1780*/  STS.U8 [R15+0x18], R0 ;  /* 0x000018000f007388 */ /* 0x0001e80000000000 */
[----:B------:R0:W-:Y:S04]  /*1790*/  STS.U8 [R15+0x20], R16 ;  /* 0x000020100f007388 */ /* 0x0001e80000000000 */
[----:B------:R0:W-:Y:S04]  /*17a0*/  STS.U8 [R15+0x28], R14 ;  /* 0x0000280e0f007388 */ /* 0x0001e80000000000 */
[----:B------:R0:W-:Y:S04]  /*17b0*/  STS.U8 [R15+0x30], R4 ;  /* 0x000030040f007388 */ /* 0x0001e80000000000 */
[----:B------:R0:W-:Y:S01]  /*17c0*/  STS.U8 [R15+0x38], R12 ;  /* 0x0000380c0f007388 */ /* 0x0001e20000000000 */
[----:B------:R-:W-:-:S02]  /*17d0*/  IMAD.IADD R24, R31, 0x1, -R24 ;  /* 0x000000011f187824 */ /* 0x000fc400078e0a18 */
[----:B------:R-:W-:Y:S01]  /*17e0*/  IMAD.SHL.U32 R29, R21, 0x8, RZ ;  /* 0x00000008151d7824 */ /* 0x000fe200078e00ff */
[----:B------:R-:W-:Y:S01]  /*17f0*/  LOP3.LUT R5, R26, 0xffffe000, RZ, 0xc0, !PT ;  /* 0xffffe0001a057812 */ /* 0x000fe200078ec0ff */
[----:B------:R-:W-:Y:S01]  /*1800*/  IMAD R24, R25, 0x200, R24 ;  /* 0x0000020019187824 */ /* 0x000fe200078e0218 */
[----:B------:R-:W-:Y:S01]  /*1810*/  LOP3.LUT R28, R21, 0x78, RZ, 0xc0, !PT ;  /* 0x00000078151c7812 */ /* 0x000fe200078ec0ff */
[----:B------:R-:W-:Y:S01]  /*1820*/  BAR.SYNC.DEFER_BLOCKING 0x0 ;  /* 0x0000000000007b1d */ /* 0x000fe20000010000 */
[----:B------:R-:W-:Y:S02]  /*1830*/  ISETP.GE.AND P0, PT, R25, 0x10, PT ;  /* 0x000000101900780c */ /* 0x000fe40003f06270 */
[----:B------:R-:W-:Y:S01]  /*1840*/  LOP3.LUT R21, R29, 0x3f8, RZ, 0xc0, !PT ;  /* 0x000003f81d157812 */ /* 0x000fe200078ec0ff */
[----:B------:R-:W-:-:S03]  /*1850*/  IMAD.IADD R5, R24, 0x1, R5 ;  /* 0x0000000118057824 */ /* 0x000fc600078e0205 */
[----:B------:R-:W-:Y:S01]  /*1860*/  IADD3 R21, R21, UR4, R28 ;  /* 0x0000000415157c10 */ /* 0x000fe2000fffe01c */
[----:B------:R-:W-:Y:S02]  /*1870*/  ULDC.64 UR4, c[0x0][0x220] ;  /* 0x0000880000047ab9 */ /* 0x000fe40000000a00 */
[----:B-1----:R-:W-:-:S04]  /*1880*/  IADD3 R2, P1, R5, UR4, RZ ;  /* 0x0000000405027c10 */ /* 0x002fc8000ff3e0ff */
[----:B------:R-:W-:Y:S01]  /*1890*/  LEA.HI.X.SX32 R3, R5, UR5, 0x1, P1 ;  /* 0x0000000505037c11 */ /* 0x000fe200088f0eff */
[----:B0-----:R-:W-:Y:S08]  /*18a0*/  @P0 EXIT ;  /* 0x000000000000094d */ /* 0x001ff00003800000 */
[----:B------:R-:W0:Y:S04]  /*18b0*/  LDS.64 R20, [R21] ;  /* 0x0000000015147984 */ /* 0x000e280000000a00 */
[----:B0-----:R-:W-:Y:S01]  /*18c0*/  STG.E.64 desc[UR6][R2.64], R20 ;  /* 0x0000001402007986 */ /* 0x001fe2000c101b06 */
[----:B------:R-:W-:Y:S05]  /*18d0*/  EXIT ;  /* 0x000000000000794d */ /* 0x000fea0003800000 */
.L_x_0:
[----:B------:R-:W-:-:S00]  /*18e0*/  BRA `(.L_x_0) ;  /* 0xfffffffc00fc7947 */ /* 0x000fc0000383ffff */
[----:B------:R-:W-:-:S00]  /*18f0*/  NOP ;  /* 0x0000000000007918 */ /* 0x000fc00000000000 */
        /* <DEDUP_REMOVED lines=8> */
.L_x_1:


//--------------------- .nv.shared.triton_poi_fused_max_pool2d_with_indices_20 --------------------------
	.section	.nv.shared.triton_poi_fused_max_pool2d_with_indices_20,"aw",@nobits
	.sectionflags	@""
	.align	16
	.zero		1024


//--------------------- .nv.constant0.triton_poi_fused_max_pool2d_with_indices_20 --------------------------
	.section	.nv.constant0.triton_poi_fused_max_pool2d_with_indices_20,"a",@progbits
	.sectionflags	@""
	.align	4
.nv.constant0.triton_poi_fused_max_pool2d_with_indices_20:
	.zero		560
